//
// Generated by NVIDIA NVVM Compiler
//
// Compiler Build ID: CL-36424714
// Cuda compilation tools, release 13.0, V13.0.88
// Based on NVVM 20.0.0
//

.version 9.0
.target sm_100
.address_size 64

	// .globl	_Z6kernelPKiPiS0_

.visible .entry _Z6kernelPKiPiS0_(
	.param .u64 .ptr .align 1 _Z6kernelPKiPiS0__param_0,
	.param .u64 .ptr .align 1 _Z6kernelPKiPiS0__param_1,
	.param .u64 .ptr .align 1 _Z6kernelPKiPiS0__param_2
)
{
	.reg .b32 	%r<9>;
	.reg .b64 	%rd<11>;

	ld.param.u64 	%rd1, [_Z6kernelPKiPiS0__param_0];
	ld.param.u64 	%rd2, [_Z6kernelPKiPiS0__param_1];
	ld.param.u64 	%rd3, [_Z6kernelPKiPiS0__param_2];
	cvta.to.global.u64 	%rd4, %rd2;
	cvta.to.global.u64 	%rd5, %rd3;
	cvta.to.global.u64 	%rd6, %rd1;
	mov.u32 	%r1, %tid.x;
	mov.u32 	%r2, %ntid.x;
	mov.u32 	%r3, %ctaid.x;
	mad.lo.s32 	%r4, %r2, %r3, %r1;
	mul.wide.s32 	%rd7, %r4, 4;
	add.s64 	%rd8, %rd6, %rd7;
	ld.global.u32 	%r5, [%rd8];
	ld.global.u32 	%r6, [%rd5];
	rem.s32 	%r7, %r5, %r6;
	mul.wide.s32 	%rd9, %r7, 4;
	add.s64 	%rd10, %rd4, %rd9;
	atom.global.add.u32 	%r8, [%rd10], 1;
	ret;

}


// ===== COMPILED SASS (sm_100) =====

	.target	sm_100

	.elftype	@"ET_EXEC"


//--------------------- .note.nv.tkinfo           --------------------------
	.section	.note.nv.tkinfo,"",@"SHT_NOTE"
	.sectionflags	@"SHF_NOTE_NV_TKINFO"
	.tkinfo
        /*0018*/ 	.word	0x00000002
        /*0030*/ 	.string	""
        /*0030*/ 	.string	"ptxas"
        /*0030*/ 	.string	"Cuda compilation tools, release 13.0, V13.0.88"
        /*0030*/ 	.string	"Build cuda_13.0.r13.0/compiler.36424714_0"
        /*0030*/ 	.string	"-arch sm_100 -m 64 "



//--------------------- .note.nv.cuinfo           --------------------------
	.section	.note.nv.cuinfo,"",@"SHT_NOTE"
	.sectionflags	@"SHF_NOTE_NV_CUINFO"
        /*0018*/ 	.short	0x0002
        /*001a*/ 	.short	0x0064
        /*001c*/ 	.short	0x0082
	.zero		2


//--------------------- .nv.info                  --------------------------
	.section	.nv.info,"",@"SHT_CUDA_INFO"
	.align	4


	//----- nvinfo : EIATTR_REGCOUNT
	.align		4
        /*0000*/ 	.byte	0x04, 0x2f
        /*0002*/ 	.short	(.L_1 - .L_0)
	.align		4
.L_0:
        /*0004*/ 	.word	index@(_Z6kernelPKiPiS0_)
        /*0008*/ 	.word	0x0000000d


	//----- nvinfo : EIATTR_FRAME_SIZE
	.align		4
.L_1:
        /*000c*/ 	.byte	0x04, 0x11
        /*000e*/ 	.short	(.L_3 - .L_2)
	.align		4
.L_2:
        /*0010*/ 	.word	index@(_Z6kernelPKiPiS0_)
        /*0014*/ 	.word	0x00000000


	//----- nvinfo : EIATTR_MIN_STACK_SIZE
	.align		4
.L_3:
        /*0018*/ 	.byte	0x04, 0x12
        /*001a*/ 	.short	(.L_5 - .L_4)
	.align		4
.L_4:
        /*001c*/ 	.word	index@(_Z6kernelPKiPiS0_)
        /*0020*/ 	.word	0x00000000
.L_5:


//--------------------- .nv.compat                --------------------------
	.section	.nv.compat,"",@"SHT_CUDA_COMPAT_INFO"
	.align	4
        /*0000*/ 	.byte	0x02, 0x09, 0x00, 0x00, 0x02, 0x02, 0x01, 0x00, 0x02, 0x05, 0x05, 0x00, 0x03, 0x07, 0x01, 0x01
        /*0010*/ 	.byte	0x02, 0x03, 0x00, 0x00, 0x02, 0x06, 0x01, 0x00, 0x04, 0x0b, 0x08, 0x00, 0x09, 0x00, 0x00, 0x00
        /*0020*/ 	.byte	0x00, 0x00, 0x00, 0x00


//--------------------- .nv.info._Z6kernelPKiPiS0_ --------------------------
	.section	.nv.info._Z6kernelPKiPiS0_,"",@"SHT_CUDA_INFO"
	.sectionflags	@""
	.align	4


	//----- nvinfo : EIATTR_CUDA_API_VERSION
	.align		4
        /*0000*/ 	.byte	0x04, 0x37
        /*0002*/ 	.short	(.L_7 - .L_6)
.L_6:
        /*0004*/ 	.word	0x00000082


	//----- nvinfo : EIATTR_KPARAM_INFO
	.align		4
.L_7:
        /*0008*/ 	.byte	0x04, 0x17
        /*000a*/ 	.short	(.L_9 - .L_8)
.L_8:
        /*000c*/ 	.word	0x00000000
        /*0010*/ 	.short	0x0002
        /*0012*/ 	.short	0x0010
        /*0014*/ 	.byte	0x00, 0xf5, 0x21, 0x00


	//----- nvinfo : EIATTR_KPARAM_INFO
	.align		4
.L_9:
        /*0018*/ 	.byte	0x04, 0x17
        /*001a*/ 	.short	(.L_11 - .L_10)
.L_10:
        /*001c*/ 	.word	0x00000000
        /*0020*/ 	.short	0x0001
        /*0022*/ 	.short	0x0008
        /*0024*/ 	.byte	0x00, 0xf5, 0x21, 0x00


	//----- nvinfo : EIATTR_KPARAM_INFO
	.align		4
.L_11:
        /*0028*/ 	.byte	0x04, 0x17
        /*002a*/ 	.short	(.L_13 - .L_12)
.L_12:
        /*002c*/ 	.word	0x00000000
        /*0030*/ 	.short	0x0000
        /*0032*/ 	.short	0x0000
        /*0034*/ 	.byte	0x00, 0xf5, 0x21, 0x00


	//----- nvinfo : EIATTR_SPARSE_MMA_MASK
	.align		4
.L_13:
        /*0038*/ 	.byte	0x03, 0x50
        /*003a*/ 	.short	0x0000


	//----- nvinfo : EIATTR_MAXREG_COUNT
	.align		4
        /*003c*/ 	.byte	0x03, 0x1b
        /*003e*/ 	.short	0x00ff


	//----- nvinfo : EIATTR_MERCURY_ISA_VERSION
	.align		4
        /*0040*/ 	.byte	0x03, 0x5f
        /*0042*/ 	.short	0x0101


	//----- nvinfo : EIATTR_VRC_CTA_INIT_COUNT
	.align		4
        /*0044*/ 	.byte	0x02, 0x4a
	.zero		1
	.zero		1


	//----- nvinfo : EIATTR_EXIT_INSTR_OFFSETS
	.align		4
        /*0048*/ 	.byte	0x04, 0x1c
        /*004a*/ 	.short	(.L_15 - .L_14)


	//   ....[0]....
.L_14:
        /*004c*/ 	.word	0x00000250


	//----- nvinfo : EIATTR_CBANK_PARAM_SIZE
	.align		4
.L_15:
        /*0050*/ 	.byte	0x03, 0x19
        /*0052*/ 	.short	0x0018


	//----- nvinfo : EIATTR_PARAM_CBANK
	.align		4
        /*0054*/ 	.byte	0x04, 0x0a
        /*0056*/ 	.short	(.L_17 - .L_16)
	.align		4
.L_16:
        /*0058*/ 	.word	index@(.nv.constant0._Z6kernelPKiPiS0_)
        /*005c*/ 	.short	0x0380
        /*005e*/ 	.short	0x0018


	//----- nvinfo : EIATTR_SW_WAR
	.align		4
.L_17:
        /*0060*/ 	.byte	0x04, 0x36
        /*0062*/ 	.short	(.L_19 - .L_18)
.L_18:
        /*0064*/ 	.word	0x00000008
.L_19:


//--------------------- .nv.callgraph             --------------------------
	.section	.nv.callgraph,"",@"SHT_CUDA_CALLGRAPH"
	.align	4
	.sectionentsize	8
	.align		4
        /*0000*/ 	.word	0x00000000
	.align		4
        /*0004*/ 	.word	0xffffffff
	.align		4
        /*0008*/ 	.word	0x00000000
	.align		4
        /*000c*/ 	.word	0xfffffffe
	.align		4
        /*0010*/ 	.word	0x00000000
	.align		4
        /*0014*/ 	.word	0xfffffffd
	.align		4
        /*0018*/ 	.word	0x00000000
	.align		4
        /*001c*/ 	.word	0xfffffffc


//--------------------- .text._Z6kernelPKiPiS0_   --------------------------
	.section	.text._Z6kernelPKiPiS0_,"ax",@progbits
	.align	128
        .global         _Z6kernelPKiPiS0_
        .type           _Z6kernelPKiPiS0_,@function
        .size           _Z6kernelPKiPiS0_,(.L_x_1 - _Z6kernelPKiPiS0_)
        .other          _Z6kernelPKiPiS0_,@"STO_CUDA_ENTRY STV_DEFAULT"
_Z6kernelPKiPiS0_:
.text._Z6kernelPKiPiS0_:
[----:B------:R-:W-:Y:S08]  /*0000*/  LDC R1, c[0x0][0x37c] ;  /* 0x0000df00ff017b82 */ /* 0x000ff00000000800 */
[----:B------:R-:W0:Y:S01]  /*0010*/  LDC.64 R4, c[0x0][0x390] ;  /* 0x0000e400ff047b82 */ /* 0x000e220000000a00 */
[----:B------:R-:W0:Y:S01]  /*0020*/  LDCU.64 UR4, c[0x0][0x358] ;  /* 0x00006b00ff0477ac */ /* 0x000e220008000a00 */
[----:B------:R-:W1:Y:S01]  /*0030*/  S2R R7, SR_TID.X ;  /* 0x0000000000077919 */ /* 0x000e620000002100 */
[----:B------:R-:W1:Y:S05]  /*0040*/  S2R R6, SR_CTAID.X ;  /* 0x0000000000067919 */ /* 0x000e6a0000002500 */
[----:B------:R-:W2:Y:S01]  /*0050*/  LDC.64 R2, c[0x0][0x380] ;  /* 0x0000e000ff027b82 */ /* 0x000ea20000000a00 */
[----:B0-----:R-:W3:Y:S01]  /*0060*/  LDG.E R0, desc[UR4][R4.64] ;  /* 0x0000000404007981 */ /* 0x001ee2000c1e1900 */
[----:B------:R-:W1:Y:S02]  /*0070*/  LDCU UR6, c[0x0][0x360] ;  /* 0x00006c00ff0677ac */ /* 0x000e640008000800 */
[----:B-1----:R-:W-:-:S04]  /*0080*/  IMAD R7, R6, UR6, R7 ;  /* 0x0000000606077c24 */ /* 0x002fc8000f8e0207 */
[----:B--2---:R-:W-:-:S05]  /*0090*/  IMAD.WIDE R2, R7, 0x4, R2 ;  /* 0x0000000407027825 */ /* 0x004fca00078e0202 */
[----:B------:R0:W2:Y:S01]  /*00a0*/  LDG.E R6, desc[UR4][R2.64] ;  /* 0x0000000402067981 */ /* 0x0000a2000c1e1900 */
[-C--:B---3--:R-:W-:Y:S02]  /*00b0*/  IABS R8, R0.reuse ;  /* 0x0000000000087213 */ /* 0x088fe40000000000 */
[----:B------:R-:W-:Y:S02]  /*00c0*/  IABS R10, R0 ;  /* 0x00000000000a7213 */ /* 0x000fe40000000000 */
[----:B------:R-:W1:Y:S02]  /*00d0*/  I2F.RP R7, R8 ;  /* 0x0000000800077306 */ /* 0x000e640000209400 */
[----:B0-----:R-:W-:-:S06]  /*00e0*/  IADD3 R3, PT, PT, RZ, -R10, RZ ;  /* 0x8000000aff037210 */ /* 0x001fcc0007ffe0ff */
[----:B-1----:R-:W0:Y:S01]  /*00f0*/  MUFU.RCP R7, R7 ;  /* 0x0000000700077308 */ /* 0x002e220000001000 */
[----:B--2---:R-:W-:Y:S02]  /*0100*/  IABS R2, R6 ;  /* 0x0000000600027213 */ /* 0x004fe40000000000 */
[----:B------:R-:W-:Y:S01]  /*0110*/  ISETP.GE.AND P2, PT, R6, RZ, PT ;  /* 0x000000ff0600720c */ /* 0x000fe20003f46270 */
[----:B0-----:R-:W-:Y:S02]  /*0120*/  VIADD R4, R7, 0xffffffe ;  /* 0x0ffffffe07047836 */ /* 0x001fe40000000000 */
[----:B------:R-:W-:Y:S02]  /*0130*/  HFMA2 R7, -RZ, RZ, 0, 5.9604644775390625e-08 ;  /* 0x00000001ff077431 */ /* 0x000fe400000001ff */
[----:B------:R0:W1:Y:S02]  /*0140*/  F2I.FTZ.U32.TRUNC.NTZ R5, R4 ;  /* 0x0000000400057305 */ /* 0x000064000021f000 */
[----:B0-----:R-:W-:-:S02]  /*0150*/  IMAD.MOV.U32 R4, RZ, RZ, RZ ;  /* 0x000000ffff047224 */ /* 0x001fc400078e00ff */
[----:B-1----:R-:W-:-:S04]  /*0160*/  IMAD.MOV R9, RZ, RZ, -R5 ;  /* 0x000000ffff097224 */ /* 0x002fc800078e0a05 */
[----:B------:R-:W-:-:S04]  /*0170*/  IMAD R9, R9, R8, RZ ;  /* 0x0000000809097224 */ /* 0x000fc800078e02ff */
[----:B------:R-:W-:-:S06]  /*0180*/  IMAD.HI.U32 R5, R5, R9, R4 ;  /* 0x0000000905057227 */ /* 0x000fcc00078e0004 */
[----:B------:R-:W-:-:S04]  /*0190*/  IMAD.HI.U32 R5, R5, R2, RZ ;  /* 0x0000000205057227 */ /* 0x000fc800078e00ff */
[----:B------:R-:W-:Y:S02]  /*01a0*/  IMAD R5, R5, R3, R2 ;  /* 0x0000000305057224 */ /* 0x000fe400078e0202 */
[----:B------:R-:W0:Y:S03]  /*01b0*/  LDC.64 R2, c[0x0][0x388] ;  /* 0x0000e200ff027b82 */ /* 0x000e260000000a00 */
[----:B------:R-:W-:-:S13]  /*01c0*/  ISETP.GT.U32.AND P0, PT, R8, R5, PT ;  /* 0x000000050800720c */ /* 0x000fda0003f04070 */
[----:B------:R-:W-:Y:S02]  /*01d0*/  @!P0 IADD3 R5, PT, PT, R5, -R8, RZ ;  /* 0x8000000805058210 */ /* 0x000fe40007ffe0ff */
[----:B------:R-:W-:Y:S02]  /*01e0*/  ISETP.NE.AND P0, PT, R0, RZ, PT ;  /* 0x000000ff0000720c */ /* 0x000fe40003f05270 */
[----:B------:R-:W-:-:S13]  /*01f0*/  ISETP.GT.U32.AND P1, PT, R8, R5, PT ;  /* 0x000000050800720c */ /* 0x000fda0003f24070 */
[----:B------:R-:W-:-:S05]  /*0200*/  @!P1 IMAD.IADD R5, R5, 0x1, -R8 ;  /* 0x0000000105059824 */ /* 0x000fca00078e0a08 */
[----:B------:R-:W-:Y:S02]  /*0210*/  @!P2 IADD3 R5, PT, PT, -R5, RZ, RZ ;  /* 0x000000ff0505a210 */ /* 0x000fe40007ffe1ff */
[----:B------:R-:W-:-:S05]  /*0220*/  @!P0 LOP3.LUT R5, RZ, R0, RZ, 0x33, !PT ;  /* 0x00000000ff058212 */ /* 0x000fca00078e33ff */
[----:B0-----:R-:W-:-:S05]  /*0230*/  IMAD.WIDE R2, R5, 0x4, R2 ;  /* 0x0000000405027825 */ /* 0x001fca00078e0202 */
[----:B------:R-:W-:Y:S01]  /*0240*/  REDG.E.ADD.STRONG.GPU desc[UR4][R2.64], R7 ;  /* 0x000000070200798e */ /* 0x000fe2000c12e104 */
[----:B------:R-:W-:Y:S05]  /*0250*/  EXIT ;  /* 0x000000000000794d */ /* 0x000fea0003800000 */
.L_x_0:
[----:B------:R-:W-:-:S00]  /*0260*/  BRA `(.L_x_0) ;  /* 0xfffffffc00fc7947 */ /* 0x000fc0000383ffff */
[----:B------:R-:W-:-:S00]  /*0270*/  NOP ;  /* 0x0000000000007918 */ /* 0x000fc00000000000 */
        /* <DEDUP_REMOVED lines=8> */
.L_x_1:


//--------------------- .nv.shared.reserved.0     --------------------------
	.section	.nv.shared.reserved.0,"aw",@nobits
	.weak		__nv_reservedSMEM_offset_0_alias
	.size		__nv_reservedSMEM_offset_0_alias, 0, 64
	.other		__nv_reservedSMEM_offset_0_alias,@"STO_CUDA_RESERVED_SHARED STV_DEFAULT"
__nv_reservedSMEM_offset_0_alias:
	.zero		0
	.zero		64


//--------------------- .nv.constant0._Z6kernelPKiPiS0_ --------------------------
	.section	.nv.constant0._Z6kernelPKiPiS0_,"a",@progbits
	.sectionflags	@""
	.align	4
.nv.constant0._Z6kernelPKiPiS0_:
	.zero		920


//--------------------- SYMBOLS --------------------------

	.type		.nv.reservedSmem.offset0,@object
	.size		.nv.reservedSmem.offset0,0x4
